	.headerflags	@"EF_CUDA_TEXMODE_UNIFIED EF_CUDA_64BIT_ADDRESS EF_CUDA_SM89 EF_CUDA_VIRTUAL_SM(EF_CUDA_SM89)"
	.elftype	@"ET_EXEC"


//--------------------- .nv.info                  --------------------------
	.section	.nv.info,"",@"SHT_CUDA_INFO"
	.align	4


	//----- nvinfo : EIATTR_REGCOUNT
	.align		4
        /*0000*/ 	.byte	0x04, 0x2f
        /*0002*/ 	.short	(.L_1 - .L_0)
	.align		4
.L_0:
        /*0004*/ 	.word	index@(_Z28matrix_multiplication_kernelPKfS0_Pfiii)
        /*0008*/ 	.word	0x00000015


	//----- nvinfo : EIATTR_FRAME_SIZE
	.align		4
.L_1:
        /*000c*/ 	.byte	0x04, 0x11
        /*000e*/ 	.short	(.L_3 - .L_2)
	.align		4
.L_2:
        /*0010*/ 	.word	index@(_Z28matrix_multiplication_kernelPKfS0_Pfiii)
        /*0014*/ 	.word	0x00000000


	//----- nvinfo : EIATTR_MIN_STACK_SIZE
	.align		4
.L_3:
        /*0018*/ 	.byte	0x04, 0x12
        /*001a*/ 	.short	(.L_5 - .L_4)
	.align		4
.L_4:
        /*001c*/ 	.word	index@(_Z28matrix_multiplication_kernelPKfS0_Pfiii)
        /*0020*/ 	.word	0x00000000
.L_5:


//--------------------- .nv.info._Z28matrix_multiplication_kernelPKfS0_Pfiii --------------------------
	.section	.nv.info._Z28matrix_multiplication_kernelPKfS0_Pfiii,"",@"SHT_CUDA_INFO"
	.align	4


	//----- nvinfo : EIATTR_CUDA_API_VERSION
	.align		4
        /*0000*/ 	.byte	0x04, 0x37
        /*0002*/ 	.short	(.L_7 - .L_6)
.L_6:
        /*0004*/ 	.word	0x00000078


	//----- nvinfo : EIATTR_PARAM_CBANK
	.align		4
.L_7:
        /*0008*/ 	.byte	0x04, 0x0a
        /*000a*/ 	.short	(.L_9 - .L_8)
	.align		4
.L_8:
        /*000c*/ 	.word	index@(.nv.constant0._Z28matrix_multiplication_kernelPKfS0_Pfiii)
        /*0010*/ 	.short	0x0160
        /*0012*/ 	.short	0x0024


	//----- nvinfo : EIATTR_CBANK_PARAM_SIZE
	.align		4
.L_9:
        /*0014*/ 	.byte	0x03, 0x19
        /*0016*/ 	.short	0x0024


	//----- nvinfo : EIATTR_KPARAM_INFO
	.align		4
        /*0018*/ 	.byte	0x04, 0x17
        /*001a*/ 	.short	(.L_11 - .L_10)
.L_10:
        /*001c*/ 	.word	0x00000000
        /*0020*/ 	.short	0x0005
        /*0022*/ 	.short	0x0020
        /*0024*/ 	.byte	0x00, 0xf0, 0x11, 0x00


	//----- nvinfo : EIATTR_KPARAM_INFO
	.align		4
.L_11:
        /*0028*/ 	.byte	0x04, 0x17
        /*002a*/ 	.short	(.L_13 - .L_12)
.L_12:
        /*002c*/ 	.word	0x00000000
        /*0030*/ 	.short	0x0004
        /*0032*/ 	.short	0x001c
        /*0034*/ 	.byte	0x00, 0xf0, 0x11, 0x00


	//----- nvinfo : EIATTR_KPARAM_INFO
	.align		4
.L_13:
        /*0038*/ 	.byte	0x04, 0x17
        /*003a*/ 	.short	(.L_15 - .L_14)
.L_14:
        /*003c*/ 	.word	0x00000000
        /*0040*/ 	.short	0x0003
        /*0042*/ 	.short	0x0018
        /*0044*/ 	.byte	0x00, 0xf0, 0x11, 0x00


	//----- nvinfo : EIATTR_KPARAM_INFO
	.align		4
.L_15:
        /*0048*/ 	.byte	0x04, 0x17
        /*004a*/ 	.short	(.L_17 - .L_16)
.L_16:
        /*004c*/ 	.word	0x00000000
        /*0050*/ 	.short	0x0002
        /*0052*/ 	.short	0x0010
        /*0054*/ 	.byte	0x00, 0xf0, 0x21, 0x00


	//----- nvinfo : EIATTR_KPARAM_INFO
	.align		4
.L_17:
        /*0058*/ 	.byte	0x04, 0x17
        /*005a*/ 	.short	(.L_19 - .L_18)
.L_18:
        /*005c*/ 	.word	0x00000000
        /*0060*/ 	.short	0x0001
        /*0062*/ 	.short	0x0008
        /*0064*/ 	.byte	0x00, 0xf0, 0x21, 0x00


	//----- nvinfo : EIATTR_KPARAM_INFO
	.align		4
.L_19:
        /*0068*/ 	.byte	0x04, 0x17
        /*006a*/ 	.short	(.L_21 - .L_20)
.L_20:
        /*006c*/ 	.word	0x00000000
        /*0070*/ 	.short	0x0000
        /*0072*/ 	.short	0x0000
        /*0074*/ 	.byte	0x00, 0xf0, 0x21, 0x00


	//----- nvinfo : EIATTR_MAXREG_COUNT
	.align		4
.L_21:
        /*0078*/ 	.byte	0x03, 0x1b
        /*007a*/ 	.short	0x00ff


	//----- nvinfo : EIATTR_EXIT_INSTR_OFFSETS
	.align		4
        /*007c*/ 	.byte	0x04, 0x1c
        /*007e*/ 	.short	(.L_23 - .L_22)


	//   ....[0]....
.L_22:
        /*0080*/ 	.word	0x00000a80


	//   ....[1]....
        /*0084*/ 	.word	0x00000ab0


	//----- nvinfo : EIATTR_CRS_STACK_SIZE
	.align		4
.L_23:
        /*0088*/ 	.byte	0x04, 0x1e
        /*008a*/ 	.short	(.L_25 - .L_24)
.L_24:
        /*008c*/ 	.word	0x00000000
.L_25:


//--------------------- .nv.callgraph             --------------------------
	.section	.nv.callgraph,"",@"SHT_CUDA_CALLGRAPH"
	.align	4
	.sectionentsize	8
	.align		4
        /*0000*/ 	.word	0x00000000
	.align		4
        /*0004*/ 	.word	0xffffffff
	.align		4
        /*0008*/ 	.word	0x00000000
	.align		4
        /*000c*/ 	.word	0xfffffffe
	.align		4
        /*0010*/ 	.word	0x00000000
	.align		4
        /*0014*/ 	.word	0xfffffffd
	.align		4
        /*0018*/ 	.word	0x00000000
	.align		4
        /*001c*/ 	.word	0xfffffffc


//--------------------- .nv.constant0._Z28matrix_multiplication_kernelPKfS0_Pfiii --------------------------
	.section	.nv.constant0._Z28matrix_multiplication_kernelPKfS0_Pfiii,"a",@progbits
	.align	4
.nv.constant0._Z28matrix_multiplication_kernelPKfS0_Pfiii:
	.zero		388


//--------------------- .text._Z28matrix_multiplication_kernelPKfS0_Pfiii --------------------------
	.section	.text._Z28matrix_multiplication_kernelPKfS0_Pfiii,"ax",@progbits
	.sectioninfo	@"SHI_REGISTERS=21"
	.align	128
        .global         _Z28matrix_multiplication_kernelPKfS0_Pfiii
        .type           _Z28matrix_multiplication_kernelPKfS0_Pfiii,@function
        .size           _Z28matrix_multiplication_kernelPKfS0_Pfiii,(.L_x_15 - _Z28matrix_multiplication_kernelPKfS0_Pfiii)
        .other          _Z28matrix_multiplication_kernelPKfS0_Pfiii,@"STO_CUDA_ENTRY STV_DEFAULT"
_Z28matrix_multiplication_kernelPKfS0_Pfiii:
.text._Z28matrix_multiplication_kernelPKfS0_Pfiii:
[----:B01----:R-:W-:-:S15]  /*0000*/  MOV R1, c[0x0][0x28] ;  /* 0x00000a0000017a02 */ /* 0x003fde0000000f00 */
[----:B01----:R-:W-:-:S15]  /*0010*/  MOV R16, c[0x0][0x118] ;  /* 0x0000460000107a02 */ /* 0x003fde0000000f00 */
[----:B01----:R-:W-:-:S15]  /*0020*/  MOV R17, c[0x0][0x11c] ;  /* 0x0000470000117a02 */ /* 0x003fde0000000f00 */
[----:B01----:R-:W-:-:S15]  /*0030*/  MOV R2, RZ ;  /* 0x000000ff00027202 */ /* 0x003fde0000000f00 */
[----:B01----:R1:W0:-:S15]  /*0040*/  LDC.64 R2, c[0x0][R2+0x160] ;  /* 0x0000580002027b82 */ /* 0x00321e0000000a00 */
[----:B01----:R-:W-:-:S15]  /*0050*/  MOV R4, R2 ;  /* 0x0000000200047202 */ /* 0x003fde0000000f00 */
[----:B01----:R-:W-:-:S15]  /*0060*/  MOV R11, R3 ;  /* 0x00000003000b7202 */ /* 0x003fde0000000f00 */
[----:B01----:R-:W-:-:S15]  /*0070*/  MOV R4, R4 ;  /* 0x0000000400047202 */ /* 0x003fde0000000f00 */
[----:B01----:R-:W-:-:S15]  /*0080*/  MOV R11, R11 ;  /* 0x0000000b000b7202 */ /* 0x003fde0000000f00 */
[----:B01----:R-:W-:-:S15]  /*0090*/  MOV R2, 0x8 ;  /* 0x0000000800027802 */ /* 0x003fde0000000f00 */
        /* <DEDUP_REMOVED lines=12> */
[----:B01----:R1:W0:-:S15]  /*0160*/  LDC R0, c[0x0][R0+0x160] ;  /* 0x0000580000007b82 */ /* 0x00321e0000000800 */
[----:B01----:R-:W-:-:S15]  /*0170*/  MOV R7, R0 ;  /* 0x0000000000077202 */ /* 0x003fde0000000f00 */
[----:B01----:R-:W-:-:S15]  /*0180*/  MOV R0, 0x1c ;  /* 0x0000001c00007802 */ /* 0x003fde0000000f00 */
[----:B01----:R1:W0:-:S15]  /*0190*/  LDC R0, c[0x0][R0+0x160] ;  /* 0x0000580000007b82 */ /* 0x00321e0000000800 */
[----:B01----:R-:W-:-:S15]  /*01a0*/  MOV R8, R0 ;  /* 0x0000000000087202 */ /* 0x003fde0000000f00 */
[----:B01----:R-:W-:-:S15]  /*01b0*/  MOV R0, 0x20 ;  /* 0x0000002000007802 */ /* 0x003fde0000000f00 */
[----:B01----:R1:W0:-:S15]  /*01c0*/  LDC R0, c[0x0][R0+0x160] ;  /* 0x0000580000007b82 */ /* 0x00321e0000000800 */
[----:B01----:R-:W-:-:S15]  /*01d0*/  MOV R9, R0 ;  /* 0x0000000000097202 */ /* 0x003fde0000000f00 */
        /* <DEDUP_REMOVED lines=9> */
.L_x_20:
[----:B01----:R1:W0:-:S15]  /*0270*/  S2R R9, SR_CTAID.X ;  /* 0x0000000000097919 */ /* 0x00321e0000002500 */
[----:B01----:R-:W-:-:S15]  /*0280*/  MOV R9, R9 ;  /* 0x0000000900097202 */ /* 0x003fde0000000f00 */
[----:B01----:R-:W-:-:S15]  /*0290*/  MOV R10, c[0x0][0x0] ;  /* 0x00000000000a7a02 */ /* 0x003fde0000000f00 */
[----:B01----:R-:W-:-:S15]  /*02a0*/  IMAD R9, R9, R10, RZ ;  /* 0x0000000a09097224 */ /* 0x003fde00078e02ff */
[----:B01----:R1:W0:-:S15]  /*02b0*/  S2R R10, SR_TID.X ;  /* 0x00000000000a7919 */ /* 0x00321e0000002100 */
[----:B01----:R-:W-:-:S15]  /*02c0*/  MOV R10, R10 ;  /* 0x0000000a000a7202 */ /* 0x003fde0000000f00 */
[----:B01----:R-:W-:-:S15]  /*02d0*/  IADD3 R9, R9, R10, RZ ;  /* 0x0000000a09097210 */ /* 0x003fde0007ffe0ff */
[----:B01----:R-:W-:-:S15]  /*02e0*/  MOV R9, R9 ;  /* 0x0000000900097202 */ /* 0x003fde0000000f00 */
[----:B01----:R1:W0:-:S15]  /*02f0*/  S2R R10, SR_CTAID.Y ;  /* 0x00000000000a7919 */ /* 0x00321e0000002600 */
[----:B01----:R-:W-:-:S15]  /*0300*/  MOV R10, R10 ;  /* 0x0000000a000a7202 */ /* 0x003fde0000000f00 */
[----:B01----:R-:W-:-:S15]  /*0310*/  MOV R12, c[0x0][0x4] ;  /* 0x00000100000c7a02 */ /* 0x003fde0000000f00 */
[----:B01----:R-:W-:-:S15]  /*0320*/  IMAD R10, R10, R12, RZ ;  /* 0x0000000c0a0a7224 */ /* 0x003fde00078e02ff */
[----:B01----:R1:W0:-:S15]  /*0330*/  S2R R12, SR_TID.Y ;  /* 0x00000000000c7919 */ /* 0x00321e0000002200 */
[----:B01----:R-:W-:-:S15]  /*0340*/  MOV R12, R12 ;  /* 0x0000000c000c7202 */ /* 0x003fde0000000f00 */
[----:B01----:R-:W-:-:S15]  /*0350*/  IADD3 R10, R10, R12, RZ ;  /* 0x0000000c0a0a7210 */ /* 0x003fde0007ffe0ff */
[----:B01----:R-:W-:-:S15]  /*0360*/  MOV R10, R10 ;  /* 0x0000000a000a7202 */ /* 0x003fde0000000f00 */
[----:B01----:R-:W-:-:S15]  /*0370*/  MOV R12, RZ ;  /* 0x000000ff000c7202 */ /* 0x003fde0000000f00 */
[----:B01----:R-:W-:-:S15]  /*0380*/  MOV R12, R12 ;  /* 0x0000000c000c7202 */ /* 0x003fde0000000f00 */
[----:B01----:R-:W-:-:S15]  /*0390*/  MOV R12, R12 ;  /* 0x0000000c000c7202 */ /* 0x003fde0000000f00 */
.L_x_10:
[----:B01----:R-:W-:-:S15]  /*03a0*/  ISETP.LT.AND P1, PT, R10, R11, PT ;  /* 0x0000000b0a00720c */ /* 0x003fde0003f21270 */
[----:B01----:R-:W-:-:S15]  /*03b0*/  PLOP3.LUT P0, PT, PT, PT, PT, 0x8, 0x0 ;  /* 0x000000000000781c */ /* 0x003fde0003f0e170 */
[----:B01----:R-:W-:-:S15]  /*03c0*/  PLOP3.LUT P1, PT, P1, PT, PT, 0x8, 0x0 ;  /* 0x000000000000781c */ /* 0x003fde0000f2e170 */
[----:B01----:R-:W-:-:S15]  /*03d0*/  PLOP3.LUT P0, PT, P0, PT, PT, 0x80, 0x0 ;  /* 0x000000000000781c */ /* 0x003fde000070f070 */
[----:B01----:R-:W-:-:S15]  /*03e0*/  PLOP3.LUT P0, PT, P0, PT, PT, 0x80, 0x0 ;  /* 0x000000000000781c */ /* 0x003fde000070f070 */
[----:B01----:R-:W-:-:S15]  /*03f0*/  BSSY B0, `(.L_x_0) ;  /* 0x0000007000007945 */ /* 0x003fde0003800000 */
[----:B01----:R-:W-:-:S15]  /*0400*/  @P1 BRA `(.L_x_1) ;  /* 0x0000005000001947 */ /* 0x003fde0003800000 */
[----:B01----:R-:W-:-:S15]  /*0410*/  BRA `(.L_x_2) ;  /* 0x0000000000007947 */ /* 0x003fde0003800000 */
.L_x_2:
[----:B01----:R-:W-:-:S15]  /*0420*/  ISETP.LT.AND P0, PT, R9, R8, PT ;  /* 0x000000080900720c */ /* 0x003fde0003f01270 */
[----:B01----:R-:W-:-:S15]  /*0430*/  PLOP3.LUT P0, PT, P0, PT, PT, 0x80, 0x0 ;  /* 0x000000000000781c */ /* 0x003fde000070f070 */
[----:B01----:R-:W-:-:S15]  /*0440*/  PLOP3.LUT P0, PT, P0, PT, PT, 0x80, 0x0 ;  /* 0x000000000000781c */ /* 0x003fde000070f070 */
[----:B01----:R-:W-:-:S15]  /*0450*/  BRA `(.L_x_1) ;  /* 0x0000000000007947 */ /* 0x003fde0003800000 */
.L_x_1:
[----:B01----:R-:W-:-:S15]  /*0460*/  BSYNC B0 ;  /* 0x0000000000007941 */ /* 0x003fde0003800000 */
.L_x_0:
[----:B01----:R-:W-:-:S15]  /*0470*/  PLOP3.LUT P0, PT, P0, PT, PT, 0x80, 0x0 ;  /* 0x000000000000781c */ /* 0x003fde000070f070 */
[----:B01----:R-:W-:-:S15]  /*0480*/  PLOP3.LUT P0, PT, P0, PT, PT, 0x8, 0x0 ;  /* 0x000000000000781c */ /* 0x003fde000070e170 */
[----:B01----:R-:W-:-:S15]  /*0490*/  @P0 BRA `(.L_x_3) ;  /* 0x000005c000000947 */ /* 0x003fde0003800000 */
[----:B01----:R-:W-:-:S15]  /*04a0*/  BRA `(.L_x_4) ;  /* 0x0000000000007947 */ /* 0x003fde0003800000 */
.L_x_4:
[----:B01----:R-:W-:-:S15]  /*04b0*/  MOV R11, RZ ;  /* 0x000000ff000b7202 */ /* 0x003fde0000000f00 */
[----:B01----:R-:W-:-:S15]  /*04c0*/  MOV R11, R11 ;  /* 0x0000000b000b7202 */ /* 0x003fde0000000f00 */
[----:B01----:R-:W-:-:S15]  /*04d0*/  MOV R11, R11 ;  /* 0x0000000b000b7202 */ /* 0x003fde0000000f00 */
.L_x_16:
[----:B01----:R-:W-:-:S15]  /*04e0*/  MOV R13, R12 ;  /* 0x0000000c000d7202 */ /* 0x003fde0000000f00 */
[----:B01----:R-:W-:-:S15]  /*04f0*/  MOV R13, R13 ;  /* 0x0000000d000d7202 */ /* 0x003fde0000000f00 */
.L_x_11:
[----:B01----:R-:W-:-:S15]  /*0500*/  MOV R11, R11 ;  /* 0x0000000b000b7202 */ /* 0x003fde0000000f00 */
[----:B01----:R-:W-:-:S15]  /*0510*/  MOV R14, R11 ;  /* 0x0000000b000e7202 */ /* 0x003fde0000000f00 */
.L_x_17:
[----:B01----:R-:W-:-:S15]  /*0520*/  BRA `(.L_x_5) ;  /* 0x0000000000007947 */ /* 0x003fde0003800000 */
.L_x_5:
[----:B01----:R-:W-:-:S15]  /*0530*/  MOV R12, R14 ;  /* 0x0000000e000c7202 */ /* 0x003fde0000000f00 */
[----:B01----:R-:W-:-:S15]  /*0540*/  MOV R11, R13 ;  /* 0x0000000d000b7202 */ /* 0x003fde0000000f00 */
[----:B01----:R-:W-:-:S15]  /*0550*/  MOV R12, R12 ;  /* 0x0000000c000c7202 */ /* 0x003fde0000000f00 */
[----:B01----:R-:W-:-:S15]  /*0560*/  MOV R11, R11 ;  /* 0x0000000b000b7202 */ /* 0x003fde0000000f00 */
.L_x_12:
[----:B01----:R-:W-:-:S15]  /*0570*/  ISETP.LT.AND P0, PT, R12, R7, PT ;  /* 0x000000070c00720c */ /* 0x003fde0003f01270 */
[----:B01----:R-:W-:-:S15]  /*0580*/  PLOP3.LUT P0, PT, P0, PT, PT, 0x8, 0x0 ;  /* 0x000000000000781c */ /* 0x003fde000070e170 */
[----:B01----:R-:W-:-:S15]  /*0590*/  @P0 BRA `(.L_x_6) ;  /* 0x0000036000000947 */ /* 0x003fde0003800000 */
[----:B01----:R-:W-:-:S15]  /*05a0*/  BRA `(.L_x_7) ;  /* 0x0000000000007947 */ /* 0x003fde0003800000 */
.L_x_7:
[----:B01----:R-:W-:-:S15]  /*05b0*/  IMAD R13, R10, R7, RZ ;  /* 0x000000070a0d7224 */ /* 0x003fde00078e02ff */
[----:B01----:R-:W-:-:S15]  /*05c0*/  IADD3 R13, R13, R12, RZ ;  /* 0x0000000c0d0d7210 */ /* 0x003fde0007ffe0ff */
[----:B01----:R-:W-:-:S15]  /*05d0*/  MOV R13, R13 ;  /* 0x0000000d000d7202 */ /* 0x003fde0000000f00 */
[----:B01----:R-:W-:-:S15]  /*05e0*/  SHF.R.S32.HI R14, RZ, 0x1f, R13 ;  /* 0x0000001fff0e7819 */ /* 0x003fde000001140d */
[----:B01----:R-:W-:-:S15]  /*05f0*/  MOV R15, R14 ;  /* 0x0000000e000f7202 */ /* 0x003fde0000000f00 */
[----:B01----:R-:W-:-:S15]  /*0600*/  MOV R14, R13 ;  /* 0x0000000d000e7202 */ /* 0x003fde0000000f00 */
[----:B01----:R-:W-:-:S15]  /*0610*/  MOV R13, R14 ;  /* 0x0000000e000d7202 */ /* 0x003fde0000000f00 */
[----:B01----:R-:W-:-:S15]  /*0620*/  MOV R15, R15 ;  /* 0x0000000f000f7202 */ /* 0x003fde0000000f00 */
[----:B01----:R-:W-:-:S15]  /*0630*/  MOV R14, R13 ;  /* 0x0000000d000e7202 */ /* 0x003fde0000000f00 */
[----:B01----:R-:W-:-:S15]  /*0640*/  MOV R15, R15 ;  /* 0x0000000f000f7202 */ /* 0x003fde0000000f00 */
[----:B01----:R-:W-:-:S15]  /*0650*/  SHF.L.U64.HI R15, R14, 0x2, R15 ;  /* 0x000000020e0f7819 */ /* 0x003fde000001020f */
[----:B01----:R-:W-:-:S15]  /*0660*/  SHF.L.U32 R14, R14, 0x2, RZ ;  /* 0x000000020e0e7819 */ /* 0x003fde00000006ff */
[----:B01----:R-:W-:-:S15]  /*0670*/  IADD3 R14, P0, R3, R14, RZ ;  /* 0x0000000e030e7210 */ /* 0x003fde0007f1e0ff */
[----:B01----:R-:W-:-:S15]  /*0680*/  IADD3.X R15, R4, R15, RZ, P0, !PT ;  /* 0x0000000f040f7210 */ /* 0x003fde00007fe4ff */
[----:B01----:R-:W-:-:S15]  /*0690*/  MOV R14, R14 ;  /* 0x0000000e000e7202 */ /* 0x003fde0000000f00 */
[----:B01----:R-:W-:-:S15]  /*06a0*/  MOV R15, R15 ;  /* 0x0000000f000f7202 */ /* 0x003fde0000000f00 */
[----:B01----:R-:W-:-:S15]  /*06b0*/  MOV R14, R14 ;  /* 0x0000000e000e7202 */ /* 0x003fde0000000f00 */
[----:B01----:R-:W-:-:S15]  /*06c0*/  MOV R15, R15 ;  /* 0x0000000f000f7202 */ /* 0x003fde0000000f00 */
[----:B01----:R1:W0:-:S15]  /*06d0*/  R2UR UR4, R16 ;  /* 0x00000000100473c2 */ /* 0x00321e00000e0000 */
[----:B01----:R1:W0:-:S15]  /*06e0*/  R2UR UR5, R17 ;  /* 0x00000000110573c2 */ /* 0x00321e00000e0000 */
[----:B01----:R1:W0:-:S15]  /*06f0*/  LD.E R13, [R14.64] ;  /* 0x000000040e0d7980 */ /* 0x00321e000c101900 */
        /* <DEDUP_REMOVED lines=21> */
[----:B01----:R-:W-:-:S15]  /*0850*/  FMUL R13, R13, R14 ;  /* 0x0000000e0d0d7220 */ /* 0x003fde0000400000 */
[----:B01----:R-:W-:-:S15]  /*0860*/  FADD R13, R11, R13 ;  /* 0x0000000d0b0d7221 */ /* 0x003fde0000000000 */
[----:B01----:R-:W-:-:S15]  /*0870*/  MOV R14, R13 ;  /* 0x0000000d000e7202 */ /* 0x003fde0000000f00 */
.L_x_13:
[----:B01----:R-:W-:-:S15]  /*0880*/  BRA `(.L_x_8) ;  /* 0x0000000000007947 */ /* 0x003fde0003800000 */
.L_x_8:
[----:B01----:R-:W-:-:S15]  /*0890*/  IADD3 R11, R12, 0x1, RZ ;  /* 0x000000010c0b7810 */ /* 0x003fde0007ffe0ff */
[----:B01----:R-:W-:-:S15]  /*08a0*/  MOV R11, R11 ;  /* 0x0000000b000b7202 */ /* 0x003fde0000000f00 */
.L_x_18:
[----:B01----:R-:W-:-:S15]  /*08b0*/  MOV R13, R14 ;  /* 0x0000000e000d7202 */ /* 0x003fde0000000f00 */
[----:B01----:R-:W-:-:S15]  /*08c0*/  MOV R13, R13 ;  /* 0x0000000d000d7202 */ /* 0x003fde0000000f00 */
.L_x_14:
[----:B01----:R-:W-:-:S15]  /*08d0*/  MOV R14, R11 ;  /* 0x0000000b000e7202 */ /* 0x003fde0000000f00 */
[----:B01----:R-:W-:-:S15]  /*08e0*/  MOV R14, R14 ;  /* 0x0000000e000e7202 */ /* 0x003fde0000000f00 */
.L_x_19:
[----:B01----:R-:W-:-:S15]  /*08f0*/  BRA `(.L_x_5) ;  /* 0xfffffc3000007947 */ /* 0x003fde000383ffff */
.L_x_6:
        /* <DEDUP_REMOVED lines=20> */
[----:B01----:R1:W-:-:S15]  /*0a40*/  ST.E [R2.64], R11 ;  /* 0x0000000b02007985 */ /* 0x0033de000c101904 */
[----:B01----:R-:W-:-:S15]  /*0a50*/  BRA `(.L_x_3) ;  /* 0x0000000000007947 */ /* 0x003fde0003800000 */
.L_x_3:
[----:B------:R-:W-:Y:S06]  /*0a60*/  MEMBAR.SC.VC ;  /* 0x0000000000007992 */ /* 0x000fec0000005000 */
[----:B01----:R-:W-:-:S00]  /*0a70*/  ERRBAR ;  /* 0x00000000000079ab */ /* 0x003fc00000000000 */
[----:B01----:R-:W-:-:S15]  /*0a80*/  EXIT ;  /* 0x000000000000794d */ /* 0x003fde0003800000 */
.L_x_21:
[----:B------:R-:W-:Y:S06]  /*0a90*/  MEMBAR.SC.VC ;  /* 0x0000000000007992 */ /* 0x000fec0000005000 */
[----:B01----:R-:W-:-:S00]  /*0aa0*/  ERRBAR ;  /* 0x00000000000079ab */ /* 0x003fc00000000000 */
[----:B01----:R-:W-:-:S15]  /*0ab0*/  EXIT ;  /* 0x000000000000794d */ /* 0x003fde0003800000 */
.L_x_9:
[----:B------:R-:W-:-:S00]  /*0ac0*/  BRA `(.L_x_9) ;  /* 0xfffffff000007947 */ /* 0x000fc0000383ffff */
[----:B------:R-:W-:-:S00]  /*0ad0*/  NOP ;  /* 0x0000000000007918 */ /* 0x000fc00000000000 */
        /* <DEDUP_REMOVED lines=10> */
.L_x_15:
